//
// Generated by NVIDIA NVVM Compiler
//
// Compiler Build ID: CL-36424714
// Cuda compilation tools, release 13.0, V13.0.88
// Based on NVVM 20.0.0
//

.version 9.0
.target sm_100
.address_size 64

	// .globl	_Z9reduceSumPKdPdi
// _ZZ9reduceSumPKdPdiE5sdata has been demoted

.visible .entry _Z9reduceSumPKdPdi(
	.param .u64 .ptr .align 1 _Z9reduceSumPKdPdi_param_0,
	.param .u64 .ptr .align 1 _Z9reduceSumPKdPdi_param_1,
	.param .u32 _Z9reduceSumPKdPdi_param_2
)
{
	.reg .pred 	%p<6>;
	.reg .b32 	%r<14>;
	.reg .b64 	%rd<9>;
	.reg .b64 	%fd<9>;
	// demoted variable
	.shared .align 8 .b8 _ZZ9reduceSumPKdPdiE5sdata[8192];
	ld.param.u64 	%rd1, [_Z9reduceSumPKdPdi_param_0];
	ld.param.u64 	%rd2, [_Z9reduceSumPKdPdi_param_1];
	ld.param.u32 	%r8, [_Z9reduceSumPKdPdi_param_2];
	mov.u32 	%r1, %tid.x;
	mov.u32 	%r2, %ctaid.x;
	mov.u32 	%r13, %ntid.x;
	mad.lo.s32 	%r4, %r2, %r13, %r1;
	setp.ge.s32 	%p1, %r4, %r8;
	mov.f64 	%fd8, 0d0000000000000000;
	@%p1 bra 	$L__BB0_2;
	cvta.to.global.u64 	%rd3, %rd1;
	mul.wide.s32 	%rd4, %r4, 8;
	add.s64 	%rd5, %rd3, %rd4;
	ld.global.f64 	%fd8, [%rd5];
$L__BB0_2:
	shl.b32 	%r9, %r1, 3;
	mov.u32 	%r10, _ZZ9reduceSumPKdPdiE5sdata;
	add.s32 	%r5, %r10, %r9;
	st.shared.f64 	[%r5], %fd8;
	bar.sync 	0;
	setp.lt.u32 	%p2, %r13, 2;
	@%p2 bra 	$L__BB0_6;
$L__BB0_3:
	shr.u32 	%r7, %r13, 1;
	setp.ge.u32 	%p3, %r1, %r7;
	@%p3 bra 	$L__BB0_5;
	shl.b32 	%r11, %r7, 3;
	add.s32 	%r12, %r5, %r11;
	ld.shared.f64 	%fd4, [%r12];
	ld.shared.f64 	%fd5, [%r5];
	add.f64 	%fd6, %fd4, %fd5;
	st.shared.f64 	[%r5], %fd6;
$L__BB0_5:
	bar.sync 	0;
	setp.gt.u32 	%p4, %r13, 3;
	mov.u32 	%r13, %r7;
	@%p4 bra 	$L__BB0_3;
$L__BB0_6:
	setp.ne.s32 	%p5, %r1, 0;
	@%p5 bra 	$L__BB0_8;
	ld.shared.f64 	%fd7, [_ZZ9reduceSumPKdPdiE5sdata];
	cvta.to.global.u64 	%rd6, %rd2;
	mul.wide.u32 	%rd7, %r2, 8;
	add.s64 	%rd8, %rd6, %rd7;
	st.global.f64 	[%rd8], %fd7;
$L__BB0_8:
	ret;

}


// ===== COMPILED SASS (sm_100) =====

	.target	sm_100

	.elftype	@"ET_EXEC"


//--------------------- .note.nv.tkinfo           --------------------------
	.section	.note.nv.tkinfo,"",@"SHT_NOTE"
	.sectionflags	@"SHF_NOTE_NV_TKINFO"
	.tkinfo
        /*0018*/ 	.word	0x00000002
        /*0030*/ 	.string	""
        /*0030*/ 	.string	"ptxas"
        /*0030*/ 	.string	"Cuda compilation tools, release 13.0, V13.0.88"
        /*0030*/ 	.string	"Build cuda_13.0.r13.0/compiler.36424714_0"
        /*0030*/ 	.string	"-arch sm_100 -m 64 "



//--------------------- .note.nv.cuinfo           --------------------------
	.section	.note.nv.cuinfo,"",@"SHT_NOTE"
	.sectionflags	@"SHF_NOTE_NV_CUINFO"
        /*0018*/ 	.short	0x0002
        /*001a*/ 	.short	0x0064
        /*001c*/ 	.short	0x0082
	.zero		2


//--------------------- .nv.info                  --------------------------
	.section	.nv.info,"",@"SHT_CUDA_INFO"
	.align	4


	//----- nvinfo : EIATTR_REGCOUNT
	.align		4
        /*0000*/ 	.byte	0x04, 0x2f
        /*0002*/ 	.short	(.L_1 - .L_0)
	.align		4
.L_0:
        /*0004*/ 	.word	index@(_Z9reduceSumPKdPdi)
        /*0008*/ 	.word	0x0000000d


	//----- nvinfo : EIATTR_FRAME_SIZE
	.align		4
.L_1:
        /*000c*/ 	.byte	0x04, 0x11
        /*000e*/ 	.short	(.L_3 - .L_2)
	.align		4
.L_2:
        /*0010*/ 	.word	index@(_Z9reduceSumPKdPdi)
        /*0014*/ 	.word	0x00000000


	//----- nvinfo : EIATTR_MIN_STACK_SIZE
	.align		4
.L_3:
        /*0018*/ 	.byte	0x04, 0x12
        /*001a*/ 	.short	(.L_5 - .L_4)
	.align		4
.L_4:
        /*001c*/ 	.word	index@(_Z9reduceSumPKdPdi)
        /*0020*/ 	.word	0x00000000
.L_5:


//--------------------- .nv.compat                --------------------------
	.section	.nv.compat,"",@"SHT_CUDA_COMPAT_INFO"
	.align	4
        /*0000*/ 	.byte	0x02, 0x09, 0x00, 0x00, 0x02, 0x02, 0x01, 0x00, 0x02, 0x05, 0x05, 0x00, 0x03, 0x07, 0x01, 0x01
        /*0010*/ 	.byte	0x02, 0x03, 0x00, 0x00, 0x02, 0x06, 0x01, 0x00, 0x04, 0x0b, 0x08, 0x00, 0x01, 0x00, 0x00, 0x00
        /*0020*/ 	.byte	0x00, 0x00, 0x00, 0x00


//--------------------- .nv.info._Z9reduceSumPKdPdi --------------------------
	.section	.nv.info._Z9reduceSumPKdPdi,"",@"SHT_CUDA_INFO"
	.sectionflags	@""
	.align	4


	//----- nvinfo : EIATTR_CUDA_API_VERSION
	.align		4
        /*0000*/ 	.byte	0x04, 0x37
        /*0002*/ 	.short	(.L_7 - .L_6)
.L_6:
        /*0004*/ 	.word	0x00000082


	//----- nvinfo : EIATTR_KPARAM_INFO
	.align		4
.L_7:
        /*0008*/ 	.byte	0x04, 0x17
        /*000a*/ 	.short	(.L_9 - .L_8)
.L_8:
        /*000c*/ 	.word	0x00000000
        /*0010*/ 	.short	0x0002
        /*0012*/ 	.short	0x0010
        /*0014*/ 	.byte	0x00, 0xf0, 0x11, 0x00


	//----- nvinfo : EIATTR_KPARAM_INFO
	.align		4
.L_9:
        /*0018*/ 	.byte	0x04, 0x17
        /*001a*/ 	.short	(.L_11 - .L_10)
.L_10:
        /*001c*/ 	.word	0x00000000
        /*0020*/ 	.short	0x0001
        /*0022*/ 	.short	0x0008
        /*0024*/ 	.byte	0x00, 0xf5, 0x21, 0x00


	//----- nvinfo : EIATTR_KPARAM_INFO
	.align		4
.L_11:
        /*0028*/ 	.byte	0x04, 0x17
        /*002a*/ 	.short	(.L_13 - .L_12)
.L_12:
        /*002c*/ 	.word	0x00000000
        /*0030*/ 	.short	0x0000
        /*0032*/ 	.short	0x0000
        /*0034*/ 	.byte	0x00, 0xf5, 0x21, 0x00


	//----- nvinfo : EIATTR_SPARSE_MMA_MASK
	.align		4
.L_13:
        /*0038*/ 	.byte	0x03, 0x50
        /*003a*/ 	.short	0x0000


	//----- nvinfo : EIATTR_MAXREG_COUNT
	.align		4
        /*003c*/ 	.byte	0x03, 0x1b
        /*003e*/ 	.short	0x00ff


	//----- nvinfo : EIATTR_NUM_BARRIERS
	.align		4
        /*0040*/ 	.byte	0x02, 0x4c
        /*0042*/ 	.byte	0x01
	.zero		1


	//----- nvinfo : EIATTR_MERCURY_ISA_VERSION
	.align		4
        /*0044*/ 	.byte	0x03, 0x5f
        /*0046*/ 	.short	0x0101


	//----- nvinfo : EIATTR_VRC_CTA_INIT_COUNT
	.align		4
        /*0048*/ 	.byte	0x02, 0x4a
	.zero		1
	.zero		1


	//----- nvinfo : EIATTR_EXIT_INSTR_OFFSETS
	.align		4
        /*004c*/ 	.byte	0x04, 0x1c
        /*004e*/ 	.short	(.L_15 - .L_14)


	//   ....[0]....
.L_14:
        /*0050*/ 	.word	0x00000210


	//   ....[1]....
        /*0054*/ 	.word	0x00000290


	//----- nvinfo : EIATTR_CBANK_PARAM_SIZE
	.align		4
.L_15:
        /*0058*/ 	.byte	0x03, 0x19
        /*005a*/ 	.short	0x0014


	//----- nvinfo : EIATTR_PARAM_CBANK
	.align		4
        /*005c*/ 	.byte	0x04, 0x0a
        /*005e*/ 	.short	(.L_17 - .L_16)
	.align		4
.L_16:
        /*0060*/ 	.word	index@(.nv.constant0._Z9reduceSumPKdPdi)
        /*0064*/ 	.short	0x0380
        /*0066*/ 	.short	0x0014


	//----- nvinfo : EIATTR_SW_WAR
	.align		4
.L_17:
        /*0068*/ 	.byte	0x04, 0x36
        /*006a*/ 	.short	(.L_19 - .L_18)
.L_18:
        /*006c*/ 	.word	0x00000008
.L_19:


//--------------------- .nv.callgraph             --------------------------
	.section	.nv.callgraph,"",@"SHT_CUDA_CALLGRAPH"
	.align	4
	.sectionentsize	8
	.align		4
        /*0000*/ 	.word	0x00000000
	.align		4
        /*0004*/ 	.word	0xffffffff
	.align		4
        /*0008*/ 	.word	0x00000000
	.align		4
        /*000c*/ 	.word	0xfffffffe
	.align		4
        /*0010*/ 	.word	0x00000000
	.align		4
        /*0014*/ 	.word	0xfffffffd
	.align		4
        /*0018*/ 	.word	0x00000000
	.align		4
        /*001c*/ 	.word	0xfffffffc


//--------------------- .text._Z9reduceSumPKdPdi  --------------------------
	.section	.text._Z9reduceSumPKdPdi,"ax",@progbits
	.align	128
        .global         _Z9reduceSumPKdPdi
        .type           _Z9reduceSumPKdPdi,@function
        .size           _Z9reduceSumPKdPdi,(.L_x_3 - _Z9reduceSumPKdPdi)
        .other          _Z9reduceSumPKdPdi,@"STO_CUDA_ENTRY STV_DEFAULT"
_Z9reduceSumPKdPdi:
.text._Z9reduceSumPKdPdi:
[----:B------:R-:W-:Y:S01]  /*0000*/  LDC R1, c[0x0][0x37c] ;  /* 0x0000df00ff017b82 */ /* 0x000fe20000000800 */
[----:B------:R-:W0:Y:S01]  /*0010*/  S2R R8, SR_TID.X ;  /* 0x0000000000087919 */ /* 0x000e220000002100 */
[----:B------:R-:W0:Y:S01]  /*0020*/  LDCU UR8, c[0x0][0x360] ;  /* 0x00006c00ff0877ac */ /* 0x000e220008000800 */
[----:B------:R-:W-:Y:S01]  /*0030*/  CS2R R2, SRZ ;  /* 0x0000000000027805 */ /* 0x000fe2000001ff00 */
[----:B------:R-:W0:Y:S01]  /*0040*/  S2R R9, SR_CTAID.X ;  /* 0x0000000000097919 */ /* 0x000e220000002500 */
[----:B------:R-:W1:Y:S01]  /*0050*/  LDCU UR4, c[0x0][0x390] ;  /* 0x00007200ff0477ac */ /* 0x000e620008000800 */
[----:B------:R-:W2:Y:S01]  /*0060*/  LDCU.64 UR6, c[0x0][0x358] ;  /* 0x00006b00ff0677ac */ /* 0x000ea20008000a00 */
[----:B0-----:R-:W-:-:S05]  /*0070*/  IMAD R7, R9, UR8, R8 ;  /* 0x0000000809077c24 */ /* 0x001fca000f8e0208 */
[----:B-1----:R-:W-:-:S13]  /*0080*/  ISETP.GE.AND P0, PT, R7, UR4, PT ;  /* 0x0000000407007c0c */ /* 0x002fda000bf06270 */
[----:B------:R-:W0:Y:S02]  /*0090*/  @!P0 LDC.64 R4, c[0x0][0x380] ;  /* 0x0000e000ff048b82 */ /* 0x000e240000000a00 */
[----:B0-----:R-:W-:-:S05]  /*00a0*/  @!P0 IMAD.WIDE R4, R7, 0x8, R4 ;  /* 0x0000000807048825 */ /* 0x001fca00078e0204 */
[----:B--2---:R-:W2:Y:S01]  /*00b0*/  @!P0 LDG.E.64 R2, desc[UR6][R4.64] ;  /* 0x0000000604028981 */ /* 0x004ea2000c1e1b00 */
[----:B------:R-:W0:Y:S01]  /*00c0*/  S2UR UR5, SR_CgaCtaId ;  /* 0x00000000000579c3 */ /* 0x000e220000008800 */
[----:B------:R-:W-:Y:S01]  /*00d0*/  IMAD.U32 R0, RZ, RZ, UR8 ;  /* 0x00000008ff007e24 */ /* 0x000fe2000f8e00ff */
[----:B------:R-:W-:Y:S01]  /*00e0*/  UMOV UR4, 0x400 ;  /* 0x0000040000047882 */ /* 0x000fe20000000000 */
[----:B------:R-:W-:-:S03]  /*00f0*/  ISETP.NE.AND P0, PT, R8, RZ, PT ;  /* 0x000000ff0800720c */ /* 0x000fc60003f05270 */
[----:B------:R-:W-:Y:S01]  /*0100*/  ISETP.GE.U32.AND P1, PT, R0, 0x2, PT ;  /* 0x000000020000780c */ /* 0x000fe20003f26070 */
[----:B0-----:R-:W-:-:S06]  /*0110*/  ULEA UR4, UR5, UR4, 0x18 ;  /* 0x0000000405047291 */ /* 0x001fcc000f8ec0ff */
[----:B------:R-:W-:-:S05]  /*0120*/  LEA R7, R8, UR4, 0x3 ;  /* 0x0000000408077c11 */ /* 0x000fca000f8e18ff */
[----:B--2---:R0:W-:Y:S01]  /*0130*/  STS.64 [R7], R2 ;  /* 0x0000000207007388 */ /* 0x0041e20000000a00 */
[----:B------:R-:W-:Y:S06]  /*0140*/  BAR.SYNC.DEFER_BLOCKING 0x0 ;  /* 0x0000000000007b1d */ /* 0x000fec0000010000 */
[----:B------:R-:W-:Y:S05]  /*0150*/  @!P1 BRA `(.L_x_0) ;  /* 0x00000000002c9947 */ /* 0x000fea0003800000 */
.L_x_1:
[----:B------:R-:W-:-:S04]  /*0160*/  SHF.R.U32.HI R10, RZ, 0x1, R0 ;  /* 0x00000001ff0a7819 */ /* 0x000fc80000011600 */
[----:B------:R-:W-:-:S13]  /*0170*/  ISETP.GE.U32.AND P1, PT, R8, R10, PT ;  /* 0x0000000a0800720c */ /* 0x000fda0003f26070 */
[----:B------:R-:W-:Y:S01]  /*0180*/  @!P1 IMAD R6, R10, 0x8, R7 ;  /* 0x000000080a069824 */ /* 0x000fe200078e0207 */
[----:B------:R-:W-:Y:S04]  /*0190*/  @!P1 LDS.64 R4, [R7] ;  /* 0x0000000007049984 */ /* 0x000fe80000000a00 */
[----:B0-----:R-:W0:Y:S02]  /*01a0*/  @!P1 LDS.64 R2, [R6] ;  /* 0x0000000006029984 */ /* 0x001e240000000a00 */
[----:B0-----:R-:W-:-:S07]  /*01b0*/  @!P1 DADD R2, R2, R4 ;  /* 0x0000000002029229 */ /* 0x001fce0000000004 */
[----:B------:R1:W-:Y:S01]  /*01c0*/  @!P1 STS.64 [R7], R2 ;  /* 0x0000000207009388 */ /* 0x0003e20000000a00 */
[----:B------:R-:W-:Y:S01]  /*01d0*/  BAR.SYNC.DEFER_BLOCKING 0x0 ;  /* 0x0000000000007b1d */ /* 0x000fe20000010000 */
[----:B------:R-:W-:Y:S01]  /*01e0*/  ISETP.GT.U32.AND P1, PT, R0, 0x3, PT ;  /* 0x000000030000780c */ /* 0x000fe20003f24070 */
[----:B------:R-:W-:-:S12]  /*01f0*/  IMAD.MOV.U32 R0, RZ, RZ, R10 ;  /* 0x000000ffff007224 */ /* 0x000fd800078e000a */
[----:B-1----:R-:W-:Y:S05]  /*0200*/  @P1 BRA `(.L_x_1) ;  /* 0xfffffffc00d41947 */ /* 0x002fea000383ffff */
.L_x_0:
[----:B------:R-:W-:Y:S05]  /*0210*/  @P0 EXIT ;  /* 0x000000000000094d */ /* 0x000fea0003800000 */
[----:B------:R-:W1:Y:S01]  /*0220*/  S2UR UR5, SR_CgaCtaId ;  /* 0x00000000000579c3 */ /* 0x000e620000008800 */
[----:B------:R-:W-:-:S07]  /*0230*/  UMOV UR4, 0x400 ;  /* 0x0000040000047882 */ /* 0x000fce0000000000 */
[----:B------:R-:W2:Y:S01]  /*0240*/  LDC.64 R4, c[0x0][0x388] ;  /* 0x0000e200ff047b82 */ /* 0x000ea20000000a00 */
[----:B-1----:R-:W-:Y:S01]  /*0250*/  ULEA UR4, UR5, UR4, 0x18 ;  /* 0x0000000405047291 */ /* 0x002fe2000f8ec0ff */
[----:B--2---:R-:W-:-:S08]  /*0260*/  IMAD.WIDE.U32 R4, R9, 0x8, R4 ;  /* 0x0000000809047825 */ /* 0x004fd000078e0004 */
[----:B0-----:R-:W0:Y:S04]  /*0270*/  LDS.64 R2, [UR4] ;  /* 0x00000004ff027984 */ /* 0x001e280008000a00 */
[----:B0-----:R-:W-:Y:S01]  /*0280*/  STG.E.64 desc[UR6][R4.64], R2 ;  /* 0x0000000204007986 */ /* 0x001fe2000c101b06 */
[----:B------:R-:W-:Y:S05]  /*0290*/  EXIT ;  /* 0x000000000000794d */ /* 0x000fea0003800000 */
.L_x_2:
[----:B------:R-:W-:-:S00]  /*02a0*/  BRA `(.L_x_2) ;  /* 0xfffffffc00fc7947 */ /* 0x000fc0000383ffff */
[----:B------:R-:W-:-:S00]  /*02b0*/  NOP ;  /* 0x0000000000007918 */ /* 0x000fc00000000000 */
        /* <DEDUP_REMOVED lines=12> */
.L_x_3:


//--------------------- .nv.shared._Z9reduceSumPKdPdi --------------------------
	.section	.nv.shared._Z9reduceSumPKdPdi,"aw",@nobits
	.sectionflags	@""
	.align	8
.nv.shared._Z9reduceSumPKdPdi:
	.zero		9216


//--------------------- .nv.shared.reserved.0     --------------------------
	.section	.nv.shared.reserved.0,"aw",@nobits
	.weak		__nv_reservedSMEM_offset_0_alias
	.size		__nv_reservedSMEM_offset_0_alias, 0, 64
	.other		__nv_reservedSMEM_offset_0_alias,@"STO_CUDA_RESERVED_SHARED STV_DEFAULT"
__nv_reservedSMEM_offset_0_alias:
	.zero		0
	.zero		64


//--------------------- .nv.constant0._Z9reduceSumPKdPdi --------------------------
	.section	.nv.constant0._Z9reduceSumPKdPdi,"a",@progbits
	.sectionflags	@""
	.align	4
.nv.constant0._Z9reduceSumPKdPdi:
	.zero		916


//--------------------- SYMBOLS --------------------------

	.type		.nv.reservedSmem.offset0,@object
	.size		.nv.reservedSmem.offset0,0x4
	.type		.nv.reservedSmem.cap,@object
	.size		.nv.reservedSmem.cap,0x4
